//
// Generated by NVIDIA NVVM Compiler
//
// Compiler Build ID: CL-36424714
// Cuda compilation tools, release 13.0, V13.0.88
// Based on NVVM 20.0.0
//

.version 9.0
.target sm_100
.address_size 64

	// .globl	_Z3funPiS_

.visible .entry _Z3funPiS_(
	.param .u64 .ptr .align 1 _Z3funPiS__param_0,
	.param .u64 .ptr .align 1 _Z3funPiS__param_1
)
{
	.reg .b32 	%r<7>;
	.reg .b64 	%rd<5>;

	ld.param.u64 	%rd1, [_Z3funPiS__param_0];
	ld.param.u64 	%rd2, [_Z3funPiS__param_1];
	cvta.to.global.u64 	%rd3, %rd2;
	cvta.to.global.u64 	%rd4, %rd1;
	mov.u32 	%r1, %tid.x;
	mov.u32 	%r2, %ctaid.x;
	mov.u32 	%r3, %ntid.x;
	mad.lo.s32 	%r4, %r2, %r3, %r1;
	ld.global.u32 	%r5, [%rd4];
	mad.lo.s32 	%r6, %r4, 1000, %r5;
	st.global.u32 	[%rd3], %r6;
	ret;

}


// ===== COMPILED SASS (sm_100) =====

	.target	sm_100

	.elftype	@"ET_EXEC"


//--------------------- .note.nv.tkinfo           --------------------------
	.section	.note.nv.tkinfo,"",@"SHT_NOTE"
	.sectionflags	@"SHF_NOTE_NV_TKINFO"
	.tkinfo
        /*0018*/ 	.word	0x00000002
        /*0030*/ 	.string	""
        /*0030*/ 	.string	"ptxas"
        /*0030*/ 	.string	"Cuda compilation tools, release 13.0, V13.0.88"
        /*0030*/ 	.string	"Build cuda_13.0.r13.0/compiler.36424714_0"
        /*0030*/ 	.string	"-arch sm_100 -m 64 "



//--------------------- .note.nv.cuinfo           --------------------------
	.section	.note.nv.cuinfo,"",@"SHT_NOTE"
	.sectionflags	@"SHF_NOTE_NV_CUINFO"
        /*0018*/ 	.short	0x0002
        /*001a*/ 	.short	0x0064
        /*001c*/ 	.short	0x0082
	.zero		2


//--------------------- .nv.info                  --------------------------
	.section	.nv.info,"",@"SHT_CUDA_INFO"
	.align	4


	//----- nvinfo : EIATTR_REGCOUNT
	.align		4
        /*0000*/ 	.byte	0x04, 0x2f
        /*0002*/ 	.short	(.L_1 - .L_0)
	.align		4
.L_0:
        /*0004*/ 	.word	index@(_Z3funPiS_)
        /*0008*/ 	.word	0x0000000a


	//----- nvinfo : EIATTR_FRAME_SIZE
	.align		4
.L_1:
        /*000c*/ 	.byte	0x04, 0x11
        /*000e*/ 	.short	(.L_3 - .L_2)
	.align		4
.L_2:
        /*0010*/ 	.word	index@(_Z3funPiS_)
        /*0014*/ 	.word	0x00000000


	//----- nvinfo : EIATTR_MIN_STACK_SIZE
	.align		4
.L_3:
        /*0018*/ 	.byte	0x04, 0x12
        /*001a*/ 	.short	(.L_5 - .L_4)
	.align		4
.L_4:
        /*001c*/ 	.word	index@(_Z3funPiS_)
        /*0020*/ 	.word	0x00000000
.L_5:


//--------------------- .nv.compat                --------------------------
	.section	.nv.compat,"",@"SHT_CUDA_COMPAT_INFO"
	.align	4
        /*0000*/ 	.byte	0x02, 0x09, 0x00, 0x00, 0x02, 0x02, 0x01, 0x00, 0x02, 0x05, 0x05, 0x00, 0x03, 0x07, 0x01, 0x01
        /*0010*/ 	.byte	0x02, 0x03, 0x00, 0x00, 0x02, 0x06, 0x01, 0x00, 0x04, 0x0b, 0x08, 0x00, 0x09, 0x00, 0x00, 0x00
        /*0020*/ 	.byte	0x00, 0x00, 0x00, 0x00


//--------------------- .nv.info._Z3funPiS_       --------------------------
	.section	.nv.info._Z3funPiS_,"",@"SHT_CUDA_INFO"
	.sectionflags	@""
	.align	4


	//----- nvinfo : EIATTR_CUDA_API_VERSION
	.align		4
        /*0000*/ 	.byte	0x04, 0x37
        /*0002*/ 	.short	(.L_7 - .L_6)
.L_6:
        /*0004*/ 	.word	0x00000082


	//----- nvinfo : EIATTR_KPARAM_INFO
	.align		4
.L_7:
        /*0008*/ 	.byte	0x04, 0x17
        /*000a*/ 	.short	(.L_9 - .L_8)
.L_8:
        /*000c*/ 	.word	0x00000000
        /*0010*/ 	.short	0x0001
        /*0012*/ 	.short	0x0008
        /*0014*/ 	.byte	0x00, 0xf5, 0x21, 0x00


	//----- nvinfo : EIATTR_KPARAM_INFO
	.align		4
.L_9:
        /*0018*/ 	.byte	0x04, 0x17
        /*001a*/ 	.short	(.L_11 - .L_10)
.L_10:
        /*001c*/ 	.word	0x00000000
        /*0020*/ 	.short	0x0000
        /*0022*/ 	.short	0x0000
        /*0024*/ 	.byte	0x00, 0xf5, 0x21, 0x00


	//----- nvinfo : EIATTR_SPARSE_MMA_MASK
	.align		4
.L_11:
        /*0028*/ 	.byte	0x03, 0x50
        /*002a*/ 	.short	0x0000


	//----- nvinfo : EIATTR_MAXREG_COUNT
	.align		4
        /*002c*/ 	.byte	0x03, 0x1b
        /*002e*/ 	.short	0x00ff


	//----- nvinfo : EIATTR_MERCURY_ISA_VERSION
	.align		4
        /*0030*/ 	.byte	0x03, 0x5f
        /*0032*/ 	.short	0x0101


	//----- nvinfo : EIATTR_VRC_CTA_INIT_COUNT
	.align		4
        /*0034*/ 	.byte	0x02, 0x4a
	.zero		1
	.zero		1


	//----- nvinfo : EIATTR_EXIT_INSTR_OFFSETS
	.align		4
        /*0038*/ 	.byte	0x04, 0x1c
        /*003a*/ 	.short	(.L_13 - .L_12)


	//   ....[0]....
.L_12:
        /*003c*/ 	.word	0x000000b0


	//----- nvinfo : EIATTR_CBANK_PARAM_SIZE
	.align		4
.L_13:
        /*0040*/ 	.byte	0x03, 0x19
        /*0042*/ 	.short	0x0010


	//----- nvinfo : EIATTR_PARAM_CBANK
	.align		4
        /*0044*/ 	.byte	0x04, 0x0a
        /*0046*/ 	.short	(.L_15 - .L_14)
	.align		4
.L_14:
        /*0048*/ 	.word	index@(.nv.constant0._Z3funPiS_)
        /*004c*/ 	.short	0x0380
        /*004e*/ 	.short	0x0010


	//----- nvinfo : EIATTR_SW_WAR
	.align		4
.L_15:
        /*0050*/ 	.byte	0x04, 0x36
        /*0052*/ 	.short	(.L_17 - .L_16)
.L_16:
        /*0054*/ 	.word	0x00000008
.L_17:


//--------------------- .nv.callgraph             --------------------------
	.section	.nv.callgraph,"",@"SHT_CUDA_CALLGRAPH"
	.align	4
	.sectionentsize	8
	.align		4
        /*0000*/ 	.word	0x00000000
	.align		4
        /*0004*/ 	.word	0xffffffff
	.align		4
        /*0008*/ 	.word	0x00000000
	.align		4
        /*000c*/ 	.word	0xfffffffe
	.align		4
        /*0010*/ 	.word	0x00000000
	.align		4
        /*0014*/ 	.word	0xfffffffd
	.align		4
        /*0018*/ 	.word	0x00000000
	.align		4
        /*001c*/ 	.word	0xfffffffc


//--------------------- .text._Z3funPiS_          --------------------------
	.section	.text._Z3funPiS_,"ax",@progbits
	.align	128
        .global         _Z3funPiS_
        .type           _Z3funPiS_,@function
        .size           _Z3funPiS_,(.L_x_1 - _Z3funPiS_)
        .other          _Z3funPiS_,@"STO_CUDA_ENTRY STV_DEFAULT"
_Z3funPiS_:
.text._Z3funPiS_:
[----:B------:R-:W-:Y:S08]  /*0000*/  LDC R1, c[0x0][0x37c] ;  /* 0x0000df00ff017b82 */ /* 0x000ff00000000800 */
[----:B------:R-:W0:Y:S01]  /*0010*/  LDC.64 R2, c[0x0][0x380] ;  /* 0x0000e000ff027b82 */ /* 0x000e220000000a00 */
[----:B------:R-:W0:Y:S02]  /*0020*/  LDCU.64 UR4, c[0x0][0x358] ;  /* 0x00006b00ff0477ac */ /* 0x000e240008000a00 */
[----:B0-----:R-:W2:Y:S05]  /*0030*/  LDG.E R3, desc[UR4][R2.64] ;  /* 0x0000000402037981 */ /* 0x001eaa000c1e1900 */
[----:B------:R-:W0:Y:S01]  /*0040*/  S2UR UR6, SR_CTAID.X ;  /* 0x00000000000679c3 */ /* 0x000e220000002500 */
[----:B------:R-:W0:Y:S07]  /*0050*/  S2R R0, SR_TID.X ;  /* 0x0000000000007919 */ /* 0x000e2e0000002100 */
[----:B------:R-:W0:Y:S08]  /*0060*/  LDC R7, c[0x0][0x360] ;  /* 0x0000d800ff077b82 */ /* 0x000e300000000800 */
[----:B------:R-:W1:Y:S01]  /*0070*/  LDC.64 R4, c[0x0][0x388] ;  /* 0x0000e200ff047b82 */ /* 0x000e620000000a00 */
[----:B0-----:R-:W-:-:S04]  /*0080*/  IMAD R0, R7, UR6, R0 ;  /* 0x0000000607007c24 */ /* 0x001fc8000f8e0200 */
[----:B--2---:R-:W-:-:S05]  /*0090*/  IMAD R7, R0, 0x3e8, R3 ;  /* 0x000003e800077824 */ /* 0x004fca00078e0203 */
[----:B-1----:R-:W-:Y:S01]  /*00a0*/  STG.E desc[UR4][R4.64], R7 ;  /* 0x0000000704007986 */ /* 0x002fe2000c101904 */
[----:B------:R-:W-:Y:S05]  /*00b0*/  EXIT ;  /* 0x000000000000794d */ /* 0x000fea0003800000 */
.L_x_0:
[----:B------:R-:W-:-:S00]  /*00c0*/  BRA `(.L_x_0) ;  /* 0xfffffffc00fc7947 */ /* 0x000fc0000383ffff */
[----:B------:R-:W-:-:S00]  /*00d0*/  NOP ;  /* 0x0000000000007918 */ /* 0x000fc00000000000 */
        /* <DEDUP_REMOVED lines=10> */
.L_x_1:


//--------------------- .nv.shared.reserved.0     --------------------------
	.section	.nv.shared.reserved.0,"aw",@nobits
	.weak		__nv_reservedSMEM_offset_0_alias
	.size		__nv_reservedSMEM_offset_0_alias, 0, 64
	.other		__nv_reservedSMEM_offset_0_alias,@"STO_CUDA_RESERVED_SHARED STV_DEFAULT"
__nv_reservedSMEM_offset_0_alias:
	.zero		0
	.zero		64


//--------------------- .nv.constant0._Z3funPiS_  --------------------------
	.section	.nv.constant0._Z3funPiS_,"a",@progbits
	.sectionflags	@""
	.align	4
.nv.constant0._Z3funPiS_:
	.zero		912


//--------------------- SYMBOLS --------------------------

	.type		.nv.reservedSmem.offset0,@object
	.size		.nv.reservedSmem.offset0,0x4
